//
// Generated by NVIDIA NVVM Compiler
//
// Compiler Build ID: CL-36424714
// Cuda compilation tools, release 13.0, V13.0.88
// Based on NVVM 20.0.0
//

.version 9.0
.target sm_100
.address_size 64

	// .globl	_Z15scalarAddKernelPfS_iif

.visible .entry _Z15scalarAddKernelPfS_iif(
	.param .u64 .ptr .align 1 _Z15scalarAddKernelPfS_iif_param_0,
	.param .u64 .ptr .align 1 _Z15scalarAddKernelPfS_iif_param_1,
	.param .u32 _Z15scalarAddKernelPfS_iif_param_2,
	.param .u32 _Z15scalarAddKernelPfS_iif_param_3,
	.param .f32 _Z15scalarAddKernelPfS_iif_param_4
)
{
	.reg .pred 	%p<4>;
	.reg .b32 	%r<14>;
	.reg .b32 	%f<4>;
	.reg .b64 	%rd<8>;

	ld.param.u64 	%rd1, [_Z15scalarAddKernelPfS_iif_param_0];
	ld.param.u64 	%rd2, [_Z15scalarAddKernelPfS_iif_param_1];
	ld.param.u32 	%r4, [_Z15scalarAddKernelPfS_iif_param_2];
	ld.param.u32 	%r3, [_Z15scalarAddKernelPfS_iif_param_3];
	ld.param.f32 	%f1, [_Z15scalarAddKernelPfS_iif_param_4];
	mov.u32 	%r6, %ctaid.x;
	mov.u32 	%r7, %ntid.x;
	mov.u32 	%r8, %tid.x;
	mad.lo.s32 	%r1, %r6, %r7, %r8;
	mov.u32 	%r9, %ctaid.y;
	mov.u32 	%r10, %ntid.y;
	mov.u32 	%r11, %tid.y;
	mad.lo.s32 	%r12, %r9, %r10, %r11;
	setp.ge.s32 	%p1, %r1, %r3;
	setp.ge.s32 	%p2, %r12, %r4;
	or.pred  	%p3, %p1, %p2;
	@%p3 bra 	$L__BB0_2;
	cvta.to.global.u64 	%rd3, %rd1;
	cvta.to.global.u64 	%rd4, %rd2;
	mad.lo.s32 	%r13, %r3, %r12, %r1;
	mul.wide.s32 	%rd5, %r13, 4;
	add.s64 	%rd6, %rd3, %rd5;
	ld.global.f32 	%f2, [%rd6];
	add.f32 	%f3, %f1, %f2;
	add.s64 	%rd7, %rd4, %rd5;
	st.global.f32 	[%rd7], %f3;
$L__BB0_2:
	ret;

}


// ===== COMPILED SASS (sm_100) =====

	.target	sm_100

	.elftype	@"ET_EXEC"


//--------------------- .note.nv.tkinfo           --------------------------
	.section	.note.nv.tkinfo,"",@"SHT_NOTE"
	.sectionflags	@"SHF_NOTE_NV_TKINFO"
	.tkinfo
        /*0018*/ 	.word	0x00000002
        /*0030*/ 	.string	""
        /*0030*/ 	.string	"ptxas"
        /*0030*/ 	.string	"Cuda compilation tools, release 13.0, V13.0.88"
        /*0030*/ 	.string	"Build cuda_13.0.r13.0/compiler.36424714_0"
        /*0030*/ 	.string	"-arch sm_100 -m 64 "



//--------------------- .note.nv.cuinfo           --------------------------
	.section	.note.nv.cuinfo,"",@"SHT_NOTE"
	.sectionflags	@"SHF_NOTE_NV_CUINFO"
        /*0018*/ 	.short	0x0002
        /*001a*/ 	.short	0x0064
        /*001c*/ 	.short	0x0082
	.zero		2


//--------------------- .nv.info                  --------------------------
	.section	.nv.info,"",@"SHT_CUDA_INFO"
	.align	4


	//----- nvinfo : EIATTR_REGCOUNT
	.align		4
        /*0000*/ 	.byte	0x04, 0x2f
        /*0002*/ 	.short	(.L_1 - .L_0)
	.align		4
.L_0:
        /*0004*/ 	.word	index@(_Z15scalarAddKernelPfS_iif)
        /*0008*/ 	.word	0x0000000a


	//----- nvinfo : EIATTR_FRAME_SIZE
	.align		4
.L_1:
        /*000c*/ 	.byte	0x04, 0x11
        /*000e*/ 	.short	(.L_3 - .L_2)
	.align		4
.L_2:
        /*0010*/ 	.word	index@(_Z15scalarAddKernelPfS_iif)
        /*0014*/ 	.word	0x00000000


	//----- nvinfo : EIATTR_MIN_STACK_SIZE
	.align		4
.L_3:
        /*0018*/ 	.byte	0x04, 0x12
        /*001a*/ 	.short	(.L_5 - .L_4)
	.align		4
.L_4:
        /*001c*/ 	.word	index@(_Z15scalarAddKernelPfS_iif)
        /*0020*/ 	.word	0x00000000
.L_5:


//--------------------- .nv.compat                --------------------------
	.section	.nv.compat,"",@"SHT_CUDA_COMPAT_INFO"
	.align	4
        /*0000*/ 	.byte	0x02, 0x09, 0x00, 0x00, 0x02, 0x02, 0x01, 0x00, 0x02, 0x05, 0x05, 0x00, 0x03, 0x07, 0x01, 0x01
        /*0010*/ 	.byte	0x02, 0x03, 0x00, 0x00, 0x02, 0x06, 0x01, 0x00, 0x04, 0x0b, 0x08, 0x00, 0x09, 0x00, 0x00, 0x00
        /*0020*/ 	.byte	0x00, 0x00, 0x00, 0x00


//--------------------- .nv.info._Z15scalarAddKernelPfS_iif --------------------------
	.section	.nv.info._Z15scalarAddKernelPfS_iif,"",@"SHT_CUDA_INFO"
	.sectionflags	@""
	.align	4


	//----- nvinfo : EIATTR_CUDA_API_VERSION
	.align		4
        /*0000*/ 	.byte	0x04, 0x37
        /*0002*/ 	.short	(.L_7 - .L_6)
.L_6:
        /*0004*/ 	.word	0x00000082


	//----- nvinfo : EIATTR_KPARAM_INFO
	.align		4
.L_7:
        /*0008*/ 	.byte	0x04, 0x17
        /*000a*/ 	.short	(.L_9 - .L_8)
.L_8:
        /*000c*/ 	.word	0x00000000
        /*0010*/ 	.short	0x0004
        /*0012*/ 	.short	0x0018
        /*0014*/ 	.byte	0x00, 0xf0, 0x11, 0x00


	//----- nvinfo : EIATTR_KPARAM_INFO
	.align		4
.L_9:
        /*0018*/ 	.byte	0x04, 0x17
        /*001a*/ 	.short	(.L_11 - .L_10)
.L_10:
        /*001c*/ 	.word	0x00000000
        /*0020*/ 	.short	0x0003
        /*0022*/ 	.short	0x0014
        /*0024*/ 	.byte	0x00, 0xf0, 0x11, 0x00


	//----- nvinfo : EIATTR_KPARAM_INFO
	.align		4
.L_11:
        /*0028*/ 	.byte	0x04, 0x17
        /*002a*/ 	.short	(.L_13 - .L_12)
.L_12:
        /*002c*/ 	.word	0x00000000
        /*0030*/ 	.short	0x0002
        /*0032*/ 	.short	0x0010
        /*0034*/ 	.byte	0x00, 0xf0, 0x11, 0x00


	//----- nvinfo : EIATTR_KPARAM_INFO
	.align		4
.L_13:
        /*0038*/ 	.byte	0x04, 0x17
        /*003a*/ 	.short	(.L_15 - .L_14)
.L_14:
        /*003c*/ 	.word	0x00000000
        /*0040*/ 	.short	0x0001
        /*0042*/ 	.short	0x0008
        /*0044*/ 	.byte	0x00, 0xf5, 0x21, 0x00


	//----- nvinfo : EIATTR_KPARAM_INFO
	.align		4
.L_15:
        /*0048*/ 	.byte	0x04, 0x17
        /*004a*/ 	.short	(.L_17 - .L_16)
.L_16:
        /*004c*/ 	.word	0x00000000
        /*0050*/ 	.short	0x0000
        /*0052*/ 	.short	0x0000
        /*0054*/ 	.byte	0x00, 0xf5, 0x21, 0x00


	//----- nvinfo : EIATTR_SPARSE_MMA_MASK
	.align		4
.L_17:
        /*0058*/ 	.byte	0x03, 0x50
        /*005a*/ 	.short	0x0000


	//----- nvinfo : EIATTR_MAXREG_COUNT
	.align		4
        /*005c*/ 	.byte	0x03, 0x1b
        /*005e*/ 	.short	0x00ff


	//----- nvinfo : EIATTR_MERCURY_ISA_VERSION
	.align		4
        /*0060*/ 	.byte	0x03, 0x5f
        /*0062*/ 	.short	0x0101


	//----- nvinfo : EIATTR_VRC_CTA_INIT_COUNT
	.align		4
        /*0064*/ 	.byte	0x02, 0x4a
	.zero		1
	.zero		1


	//----- nvinfo : EIATTR_EXIT_INSTR_OFFSETS
	.align		4
        /*0068*/ 	.byte	0x04, 0x1c
        /*006a*/ 	.short	(.L_19 - .L_18)


	//   ....[0]....
.L_18:
        /*006c*/ 	.word	0x000000c0


	//   ....[1]....
        /*0070*/ 	.word	0x00000170


	//----- nvinfo : EIATTR_CBANK_PARAM_SIZE
	.align		4
.L_19:
        /*0074*/ 	.byte	0x03, 0x19
        /*0076*/ 	.short	0x001c


	//----- nvinfo : EIATTR_PARAM_CBANK
	.align		4
        /*0078*/ 	.byte	0x04, 0x0a
        /*007a*/ 	.short	(.L_21 - .L_20)
	.align		4
.L_20:
        /*007c*/ 	.word	index@(.nv.constant0._Z15scalarAddKernelPfS_iif)
        /*0080*/ 	.short	0x0380
        /*0082*/ 	.short	0x001c


	//----- nvinfo : EIATTR_SW_WAR
	.align		4
.L_21:
        /*0084*/ 	.byte	0x04, 0x36
        /*0086*/ 	.short	(.L_23 - .L_22)
.L_22:
        /*0088*/ 	.word	0x00000008
.L_23:


//--------------------- .nv.callgraph             --------------------------
	.section	.nv.callgraph,"",@"SHT_CUDA_CALLGRAPH"
	.align	4
	.sectionentsize	8
	.align		4
        /*0000*/ 	.word	0x00000000
	.align		4
        /*0004*/ 	.word	0xffffffff
	.align		4
        /*0008*/ 	.word	0x00000000
	.align		4
        /*000c*/ 	.word	0xfffffffe
	.align		4
        /*0010*/ 	.word	0x00000000
	.align		4
        /*0014*/ 	.word	0xfffffffd
	.align		4
        /*0018*/ 	.word	0x00000000
	.align		4
        /*001c*/ 	.word	0xfffffffc


//--------------------- .text._Z15scalarAddKernelPfS_iif --------------------------
	.section	.text._Z15scalarAddKernelPfS_iif,"ax",@progbits
	.align	128
        .global         _Z15scalarAddKernelPfS_iif
        .type           _Z15scalarAddKernelPfS_iif,@function
        .size           _Z15scalarAddKernelPfS_iif,(.L_x_1 - _Z15scalarAddKernelPfS_iif)
        .other          _Z15scalarAddKernelPfS_iif,@"STO_CUDA_ENTRY STV_DEFAULT"
_Z15scalarAddKernelPfS_iif:
.text._Z15scalarAddKernelPfS_iif:
[----:B------:R-:W-:Y:S01]  /*0000*/  LDC R1, c[0x0][0x37c] ;  /* 0x0000df00ff017b82 */ /* 0x000fe20000000800 */
[----:B------:R-:W0:Y:S07]  /*0010*/  S2R R2, SR_TID.Y ;  /* 0x0000000000027919 */ /* 0x000e2e0000002200 */
[----:B------:R-:W1:Y:S01]  /*0020*/  LDC R0, c[0x0][0x360] ;  /* 0x0000d800ff007b82 */ /* 0x000e620000000800 */
[----:B------:R-:W2:Y:S01]  /*0030*/  LDCU.64 UR6, c[0x0][0x390] ;  /* 0x00007200ff0677ac */ /* 0x000ea20008000a00 */
[----:B------:R-:W1:Y:S06]  /*0040*/  S2R R3, SR_TID.X ;  /* 0x0000000000037919 */ /* 0x000e6c0000002100 */
[----:B------:R-:W0:Y:S08]  /*0050*/  S2UR UR5, SR_CTAID.Y ;  /* 0x00000000000579c3 */ /* 0x000e300000002600 */
[----:B------:R-:W0:Y:S08]  /*0060*/  LDC R5, c[0x0][0x364] ;  /* 0x0000d900ff057b82 */ /* 0x000e300000000800 */
[----:B------:R-:W1:Y:S01]  /*0070*/  S2UR UR4, SR_CTAID.X ;  /* 0x00000000000479c3 */ /* 0x000e620000002500 */
[----:B0-----:R-:W-:-:S05]  /*0080*/  IMAD R5, R5, UR5, R2 ;  /* 0x0000000505057c24 */ /* 0x001fca000f8e0202 */
[----:B--2---:R-:W-:Y:S01]  /*0090*/  ISETP.GE.AND P0, PT, R5, UR6, PT ;  /* 0x0000000605007c0c */ /* 0x004fe2000bf06270 */
[----:B-1----:R-:W-:-:S05]  /*00a0*/  IMAD R0, R0, UR4, R3 ;  /* 0x0000000400007c24 */ /* 0x002fca000f8e0203 */
[----:B------:R-:W-:-:S13]  /*00b0*/  ISETP.GE.OR P0, PT, R0, UR7, P0 ;  /* 0x0000000700007c0c */ /* 0x000fda0008706670 */
[----:B------:R-:W-:Y:S05]  /*00c0*/  @P0 EXIT ;  /* 0x000000000000094d */ /* 0x000fea0003800000 */
[----:B------:R-:W0:Y:S01]  /*00d0*/  LDC.64 R2, c[0x0][0x380] ;  /* 0x0000e000ff027b82 */ /* 0x000e220000000a00 */
[----:B------:R-:W1:Y:S01]  /*00e0*/  LDCU.64 UR4, c[0x0][0x358] ;  /* 0x00006b00ff0477ac */ /* 0x000e620008000a00 */
[----:B------:R-:W-:Y:S01]  /*00f0*/  IMAD R7, R5, UR7, R0 ;  /* 0x0000000705077c24 */ /* 0x000fe2000f8e0200 */
[----:B------:R-:W2:Y:S05]  /*0100*/  LDCU UR6, c[0x0][0x398] ;  /* 0x00007300ff0677ac */ /* 0x000eaa0008000800 */
[----:B------:R-:W3:Y:S01]  /*0110*/  LDC.64 R4, c[0x0][0x388] ;  /* 0x0000e200ff047b82 */ /* 0x000ee20000000a00 */
[----:B0-----:R-:W-:-:S06]  /*0120*/  IMAD.WIDE R2, R7, 0x4, R2 ;  /* 0x0000000407027825 */ /* 0x001fcc00078e0202 */
[----:B-1----:R-:W2:Y:S01]  /*0130*/  LDG.E R2, desc[UR4][R2.64] ;  /* 0x0000000402027981 */ /* 0x002ea2000c1e1900 */
[----:B---3--:R-:W-:-:S04]  /*0140*/  IMAD.WIDE R4, R7, 0x4, R4 ;  /* 0x0000000407047825 */ /* 0x008fc800078e0204 */
[----:B--2---:R-:W-:-:S05]  /*0150*/  FADD R7, R2, UR6 ;  /* 0x0000000602077e21 */ /* 0x004fca0008000000 */
[----:B------:R-:W-:Y:S01]  /*0160*/  STG.E desc[UR4][R4.64], R7 ;  /* 0x0000000704007986 */ /* 0x000fe2000c101904 */
[----:B------:R-:W-:Y:S05]  /*0170*/  EXIT ;  /* 0x000000000000794d */ /* 0x000fea0003800000 */
.L_x_0:
[----:B------:R-:W-:-:S00]  /*0180*/  BRA `(.L_x_0) ;  /* 0xfffffffc00fc7947 */ /* 0x000fc0000383ffff */
[----:B------:R-:W-:-:S00]  /*0190*/  NOP ;  /* 0x0000000000007918 */ /* 0x000fc00000000000 */
        /* <DEDUP_REMOVED lines=14> */
.L_x_1:


//--------------------- .nv.shared.reserved.0     --------------------------
	.section	.nv.shared.reserved.0,"aw",@nobits
	.weak		__nv_reservedSMEM_offset_0_alias
	.size		__nv_reservedSMEM_offset_0_alias, 0, 64
	.other		__nv_reservedSMEM_offset_0_alias,@"STO_CUDA_RESERVED_SHARED STV_DEFAULT"
__nv_reservedSMEM_offset_0_alias:
	.zero		0
	.zero		64


//--------------------- .nv.constant0._Z15scalarAddKernelPfS_iif --------------------------
	.section	.nv.constant0._Z15scalarAddKernelPfS_iif,"a",@progbits
	.sectionflags	@""
	.align	4
.nv.constant0._Z15scalarAddKernelPfS_iif:
	.zero		924


//--------------------- SYMBOLS --------------------------

	.type		.nv.reservedSmem.offset0,@object
	.size		.nv.reservedSmem.offset0,0x4
